	.headerflags	@"EF_CUDA_TEXMODE_UNIFIED EF_CUDA_64BIT_ADDRESS EF_CUDA_ACCELERATORS EF_CUDA_SM90 EF_CUDA_VIRTUAL_SM(EF_CUDA_SM90)"
	.elftype	@"ET_EXEC"


//--------------------- .nv.info                  --------------------------
	.section	.nv.info,"",@"SHT_CUDA_INFO"
	.align	4


	//----- nvinfo : EIATTR_REGCOUNT
	.align		4
        /*0000*/ 	.byte	0x04, 0x2f
        /*0002*/ 	.short	(.L_1 - .L_0)
	.align		4
.L_0:
        /*0004*/ 	.word	index@(triton_poi_fused_clone_0)
        /*0008*/ 	.word	0x00000020


	//----- nvinfo : EIATTR_MIN_STACK_SIZE
	.align		4
.L_1:
        /*000c*/ 	.byte	0x04, 0x12
        /*000e*/ 	.short	(.L_3 - .L_2)
	.align		4
.L_2:
        /*0010*/ 	.word	index@(triton_poi_fused_clone_0)
        /*0014*/ 	.word	0x00000000


	//----- nvinfo : EIATTR_FRAME_SIZE
	.align		4
.L_3:
        /*0018*/ 	.byte	0x04, 0x11
        /*001a*/ 	.short	(.L_5 - .L_4)
	.align		4
.L_4:
        /*001c*/ 	.word	index@(triton_poi_fused_clone_0)
        /*0020*/ 	.word	0x00000000


	//----- nvinfo : EIATTR_MIN_STACK_SIZE
	.align		4
.L_5:
        /*0024*/ 	.byte	0x04, 0x12
        /*0026*/ 	.short	(.L_7 - .L_6)
	.align		4
.L_6:
        /*0028*/ 	.word	index@(triton_poi_fused_clone_0)
        /*002c*/ 	.word	0x00000000
.L_7:


//--------------------- .nv.info.triton_poi_fused_clone_0 --------------------------
	.section	.nv.info.triton_poi_fused_clone_0,"",@"SHT_CUDA_INFO"
	.sectionflags	@""
	.align	4


	//----- nvinfo : EIATTR_CUDA_API_VERSION
	.align		4
        /*0000*/ 	.byte	0x04, 0x37
        /*0002*/ 	.short	(.L_9 - .L_8)
.L_8:
        /*0004*/ 	.word	0x0000007c


	//----- nvinfo : EIATTR_KPARAM_INFO
	.align		4
.L_9:
        /*0008*/ 	.byte	0x04, 0x17
        /*000a*/ 	.short	(.L_11 - .L_10)
.L_10:
        /*000c*/ 	.word	0x00000000
        /*0010*/ 	.short	0x0004
        /*0012*/ 	.short	0x001c
        /*0014*/ 	.byte	0x00, 0xf0, 0x11, 0x00


	//----- nvinfo : EIATTR_KPARAM_INFO
	.align		4
.L_11:
        /*0018*/ 	.byte	0x04, 0x17
        /*001a*/ 	.short	(.L_13 - .L_12)
.L_12:
        /*001c*/ 	.word	0x00000000
        /*0020*/ 	.short	0x0003
        /*0022*/ 	.short	0x0018
        /*0024*/ 	.byte	0x00, 0xf0, 0x11, 0x00


	//----- nvinfo : EIATTR_KPARAM_INFO
	.align		4
.L_13:
        /*0028*/ 	.byte	0x04, 0x17
        /*002a*/ 	.short	(.L_15 - .L_14)
.L_14:
        /*002c*/ 	.word	0x00000000
        /*0030*/ 	.short	0x0002
        /*0032*/ 	.short	0x0010
        /*0034*/ 	.byte	0x00, 0xf4, 0x21, 0x00


	//----- nvinfo : EIATTR_KPARAM_INFO
	.align		4
.L_15:
        /*0038*/ 	.byte	0x04, 0x17
        /*003a*/ 	.short	(.L_17 - .L_16)
.L_16:
        /*003c*/ 	.word	0x00000000
        /*0040*/ 	.short	0x0001
        /*0042*/ 	.short	0x0008
        /*0044*/ 	.byte	0x00, 0xf4, 0x21, 0x00


	//----- nvinfo : EIATTR_KPARAM_INFO
	.align		4
.L_17:
        /*0048*/ 	.byte	0x04, 0x17
        /*004a*/ 	.short	(.L_19 - .L_18)
.L_18:
        /*004c*/ 	.word	0x00000000
        /*0050*/ 	.short	0x0000
        /*0052*/ 	.short	0x0000
        /*0054*/ 	.byte	0x00, 0xf4, 0x21, 0x00


	//----- nvinfo : EIATTR_SPARSE_MMA_MASK
	.align		4
.L_19:
        /*0058*/ 	.byte	0x03, 0x50
        /*005a*/ 	.short	0x0000


	//----- nvinfo : EIATTR_MAXREG_COUNT
	.align		4
        /*005c*/ 	.byte	0x03, 0x1b
        /*005e*/ 	.short	0x00ff


	//----- nvinfo : EIATTR_EXIT_INSTR_OFFSETS
	.align		4
        /*0060*/ 	.byte	0x04, 0x1c
        /*0062*/ 	.short	(.L_21 - .L_20)


	//   ....[0]....
.L_20:
        /*0064*/ 	.word	0x000006e0


	//   ....[1]....
        /*0068*/ 	.word	0x00000760


	//----- nvinfo : EIATTR_REQNTID
	.align		4
.L_21:
        /*006c*/ 	.byte	0x04, 0x10
        /*006e*/ 	.short	(.L_23 - .L_22)
.L_22:
        /*0070*/ 	.word	0x00000100
        /*0074*/ 	.word	0x00000001
        /*0078*/ 	.word	0x00000001


	//----- nvinfo : EIATTR_CBANK_PARAM_SIZE
	.align		4
.L_23:
        /*007c*/ 	.byte	0x03, 0x19
        /*007e*/ 	.short	0x0020


	//----- nvinfo : EIATTR_PARAM_CBANK
	.align		4
        /*0080*/ 	.byte	0x04, 0x0a
        /*0082*/ 	.short	(.L_25 - .L_24)
	.align		4
.L_24:
        /*0084*/ 	.word	index@(.nv.constant0.triton_poi_fused_clone_0)
        /*0088*/ 	.short	0x0210
        /*008a*/ 	.short	0x0020


	//----- nvinfo : EIATTR_SW_WAR
	.align		4
.L_25:
        /*008c*/ 	.byte	0x04, 0x36
        /*008e*/ 	.short	(.L_27 - .L_26)
.L_26:
        /*0090*/ 	.word	0x00000008
.L_27:


//--------------------- .nv.callgraph             --------------------------
	.section	.nv.callgraph,"",@"SHT_CUDA_CALLGRAPH"
	.align	4
	.sectionentsize	8
	.align		4
        /*0000*/ 	.word	0x00000000
	.align		4
        /*0004*/ 	.word	0xffffffff
	.align		4
        /*0008*/ 	.word	0x00000000
	.align		4
        /*000c*/ 	.word	0xfffffffe
	.align		4
        /*0010*/ 	.word	0x00000000
	.align		4
        /*0014*/ 	.word	0xfffffffd
	.align		4
        /*0018*/ 	.word	0x00000000
	.align		4
        /*001c*/ 	.word	0xfffffffc


//--------------------- .text.triton_poi_fused_clone_0 --------------------------
	.section	.text.triton_poi_fused_clone_0,"ax",@progbits
	.sectionflags	@"SHF_BARRIERS=1"
	.align	128
        .global         triton_poi_fused_clone_0
        .type           triton_poi_fused_clone_0,@function
        .size           triton_poi_fused_clone_0,(.L_x_1 - triton_poi_fused_clone_0)
        .other          triton_poi_fused_clone_0,@"STO_CUDA_ENTRY STV_DEFAULT"
triton_poi_fused_clone_0:
.text.triton_poi_fused_clone_0:
[----:B------:R-:W0:Y:S01]  /*0000*/  LDC R1, c[0x0][0x28] ;  /* 0x00000a00ff017b82 */ /* 0x000e220000000800 */
[----:B------:R-:W1:Y:S07]  /*0010*/  S2R R0, SR_TID.X ;  /* 0x0000000000007919 */ /* 0x000e6e0000002100 */
[----:B------:R-:W2:Y:S01]  /*0020*/  LDC.64 R26, c[0x0][0x210] ;  /* 0x00008400ff1a7b82 */ /* 0x000ea20000000a00 */
[----:B------:R-:W-:Y:S02]  /*0030*/  CS2R R4, SRZ ;  /* 0x0000000000047805 */ /* 0x000fe4000001ff00 */
[----:B------:R-:W-:Y:S01]  /*0040*/  CS2R R6, SRZ ;  /* 0x0000000000067805 */ /* 0x000fe2000001ff00 */
[----:B------:R-:W3:Y:S01]  /*0050*/  S2R R3, SR_CTAID.Y ;  /* 0x0000000000037919 */ /* 0x000ee20000002600 */
[----:B------:R-:W-:Y:S01]  /*0060*/  ULDC.64 UR6, c[0x0][0x208] ;  /* 0x0000820000067ab9 */ /* 0x000fe20000000a00 */
[----:B------:R-:W4:Y:S02]  /*0070*/  S2R R2, SR_CTAID.X ;  /* 0x0000000000027919 */ /* 0x000f240000002500 */
[----:B------:R-:W5:Y:S08]  /*0080*/  S2UR UR5, SR_CgaCtaId ;  /* 0x00000000000579c3 */ /* 0x000f700000008800 */
[----:B------:R-:W2:Y:S01]  /*0090*/  LDC.64 R8, c[0x0][0x218] ;  /* 0x00008600ff087b82 */ /* 0x000ea20000000a00 */
[----:B-1----:R-:W-:-:S02]  /*00a0*/  SHF.L.U32 R24, R0, 0x2, RZ ;  /* 0x0000000200187819 */ /* 0x002fc400000006ff */
[----:B---3--:R-:W-:Y:S02]  /*00b0*/  SHF.L.U32 R3, R3, 0xa, RZ ;  /* 0x0000000a03037819 */ /* 0x008fe400000006ff */
[----:B------:R-:W-:Y:S01]  /*00c0*/  LOP3.LUT R24, R24, 0x3fc, RZ, 0xc0, !PT ;  /* 0x000003fc18187812 */ /* 0x000fe200078ec0ff */
[----:B----4-:R-:W-:Y:S01]  /*00d0*/  IMAD.SHL.U32 R14, R2, 0x4, RZ ;  /* 0x00000004020e7824 */ /* 0x010fe200078e00ff */
[----:B------:R-:W-:Y:S02]  /*00e0*/  UMOV UR4, 0x400 ;  /* 0x0000040000047882 */ /* 0x000fe40000000000 */
[----:B------:R-:W-:Y:S01]  /*00f0*/  LOP3.LUT R15, R3, R24, RZ, 0xfc, !PT ;  /* 0x00000018030f7212 */ /* 0x000fe200078efcff */
[----:B0-2---:R-:W2:Y:S01]  /*0100*/  LDG.E.EL.128 R8, desc[UR6][R8.64] ;  /* 0x0000000608087981 */ /* 0x005ea2000c2e1d00 */
[----:B------:R-:W-:Y:S02]  /*0110*/  ISETP.GE.AND P3, PT, R14, 0x4, PT ;  /* 0x000000040e00780c */ /* 0x000fe40003f66270 */
[----:B------:R-:W-:Y:S01]  /*0120*/  LEA R13, R2, R15, 0x2 ;  /* 0x0000000f020d7211 */ /* 0x000fe200078e10ff */
[----:B------:R-:W-:Y:S01]  /*0130*/  VIADD R18, R14, 0x2 ;  /* 0x000000020e127836 */ /* 0x000fe20000000000 */
[----:B------:R-:W-:-:S02]  /*0140*/  IADD3 R16, R14, 0x1, RZ ;  /* 0x000000010e107810 */ /* 0x000fc40007ffe0ff */
[----:B------:R-:W-:Y:S01]  /*0150*/  IADD3 R14, R14, 0x3, RZ ;  /* 0x000000030e0e7810 */ /* 0x000fe20007ffe0ff */
[----:B------:R-:W-:Y:S01]  /*0160*/  IMAD.SHL.U32 R13, R13, 0x4, RZ ;  /* 0x000000040d0d7824 */ /* 0x000fe200078e00ff */
[----:B------:R-:W-:Y:S02]  /*0170*/  ISETP.GE.AND P0, PT, R16, 0x4, PT ;  /* 0x000000041000780c */ /* 0x000fe40003f06270 */
[----:B------:R-:W-:Y:S01]  /*0180*/  IADD3 R16, R15, R16, RZ ;  /* 0x000000100f107210 */ /* 0x000fe20007ffe0ff */
[----:B------:R-:W-:Y:S01]  /*0190*/  IMAD.WIDE R12, R13, 0x4, R26 ;  /* 0x000000040d0c7825 */ /* 0x000fe200078e021a */
[----:B------:R-:W-:Y:S02]  /*01a0*/  ISETP.GE.AND P2, PT, R14, 0x4, PT ;  /* 0x000000040e00780c */ /* 0x000fe40003f46270 */
[----:B------:R-:W-:Y:S02]  /*01b0*/  IADD3 R17, R15, R14, RZ ;  /* 0x0000000e0f117210 */ /* 0x000fe40007ffe0ff */
[----:B------:R-:W-:Y:S01]  /*01c0*/  ISETP.GE.AND P1, PT, R18, 0x4, PT ;  /* 0x000000041200780c */ /* 0x000fe20003f26270 */
[----:B------:R-:W-:Y:S01]  /*01d0*/  IMAD.IADD R18, R15, 0x1, R18 ;  /* 0x000000010f127824 */ /* 0x000fe200078e0212 */
[----:B------:R-:W-:Y:S01]  /*01e0*/  SHF.L.U32 R14, R0, 0x4, RZ ;  /* 0x00000004000e7819 */ /* 0x000fe200000006ff */
[----:B-----5:R-:W-:Y:S01]  /*01f0*/  UPRMT UR4, UR5, 0x654, UR4 ;  /* 0x0000065405047896 */ /* 0x020fe20008000004 */
[----:B------:R-:W-:Y:S01]  /*0200*/  IMAD.SHL.U32 R23, R16, 0x4, RZ ;  /* 0x0000000410177824 */ /* 0x000fe200078e00ff */
[----:B------:R0:W2:Y:S01]  /*0210*/  @!P3 LDG.E.EL.128 R4, desc[UR6][R12.64] ;  /* 0x000000060c04b981 */ /* 0x0000a2000c2e1d00 */
[----:B------:R-:W-:-:S02]  /*0220*/  LOP3.LUT R25, R14, 0xff0, RZ, 0xc0, !PT ;  /* 0x00000ff00e197812 */ /* 0x000fc400078ec0ff */
[----:B------:R-:W-:Y:S02]  /*0230*/  CS2R R14, SRZ ;  /* 0x00000000000e7805 */ /* 0x000fe4000001ff00 */
[----:B------:R-:W-:Y:S01]  /*0240*/  SHF.L.U32 R29, R18, 0x2, RZ ;  /* 0x00000002121d7819 */ /* 0x000fe200000006ff */
[----:B------:R-:W-:Y:S01]  /*0250*/  IMAD.WIDE R22, R23, 0x4, R26 ;  /* 0x0000000417167825 */ /* 0x000fe200078e021a */
[----:B------:R-:W-:-:S03]  /*0260*/  IADD3 R16, R25, UR4, RZ ;  /* 0x0000000419107c10 */ /* 0x000fc6000fffe0ff */
[----:B------:R-:W-:Y:S01]  /*0270*/  IMAD.SHL.U32 R17, R17, 0x4, RZ ;  /* 0x0000000411117824 */ /* 0x000fe200078e00ff */
[----:B0-----:R-:W-:Y:S01]  /*0280*/  CS2R R12, SRZ ;  /* 0x00000000000c7805 */ /* 0x001fe2000001ff00 */
[--C-:B------:R-:W-:Y:S01]  /*0290*/  IMAD.WIDE R28, R29, 0x4, R26.reuse ;  /* 0x000000041d1c7825 */ /* 0x100fe200078e021a */
[----:B------:R-:W-:Y:S02]  /*02a0*/  LEA R25, R25, R16, 0x2 ;  /* 0x0000001019197211 */ /* 0x000fe400078e10ff */
[----:B------:R-:W-:Y:S02]  /*02b0*/  CS2R R18, SRZ ;  /* 0x0000000000127805 */ /* 0x000fe4000001ff00 */
[----:B------:R-:W-:Y:S01]  /*02c0*/  CS2R R20, SRZ ;  /* 0x0000000000147805 */ /* 0x000fe2000001ff00 */
[----:B------:R-:W-:Y:S01]  /*02d0*/  IMAD.WIDE R26, R17, 0x4, R26 ;  /* 0x00000004111a7825 */ /* 0x000fe200078e021a */
[----:B------:R0:W3:Y:S01]  /*02e0*/  @!P0 LDG.E.EL.128 R12, desc[UR6][R22.64] ;  /* 0x00000006160c8981 */ /* 0x0000e2000c2e1d00 */
[----:B------:R-:W-:-:S06]  /*02f0*/  CS2R R16, SRZ ;  /* 0x0000000000107805 */ /* 0x000fcc000001ff00 */
[----:B------:R-:W4:Y:S01]  /*0300*/  @!P1 LDG.E.EL.128 R16, desc[UR6][R28.64] ;  /* 0x000000061c109981 */ /* 0x000f22000c2e1d00 */
[----:B0-----:R-:W-:-:S06]  /*0310*/  CS2R R22, SRZ ;  /* 0x0000000000167805 */ /* 0x001fcc000001ff00 */
[----:B------:R0:W5:Y:S02]  /*0320*/  @!P2 LDG.E.EL.128 R20, desc[UR6][R26.64] ;  /* 0x000000061a14a981 */ /* 0x000164000c2e1d00 */
[----:B0-----:R-:W-:-:S05]  /*0330*/  IADD3 R27, R24, UR4, RZ ;  /* 0x00000004181b7c10 */ /* 0x001fca000fffe0ff */
[----:B------:R-:W-:Y:S01]  /*0340*/  IMAD R24, R24, 0x4, R27 ;  /* 0x0000000418187824 */ /* 0x000fe200078e021b */
[----:B------:R-:W-:-:S04]  /*0350*/  LOP3.LUT R3, R3, 0xff, R0, 0xf8, !PT ;  /* 0x000000ff03037812 */ /* 0x000fc800078ef800 */
[----:B------:R-:W-:Y:S01]  /*0360*/  IADD3 R3, R3, R2, RZ ;  /* 0x0000000203037210 */ /* 0x000fe20007ffe0ff */
[----:B--2---:R-:W-:Y:S01]  /*0370*/  FADD R4, R8, R4 ;  /* 0x0000000408047221 */ /* 0x004fe20000000000 */
[----:B------:R-:W-:Y:S01]  /*0380*/  FADD R5, R9, R5 ;  /* 0x0000000509057221 */ /* 0x000fe20000000000 */
[----:B------:R-:W-:-:S03]  /*0390*/  FADD R6, R10, R6 ;  /* 0x000000060a067221 */ /* 0x000fc60000000000 */
[----:B------:R0:W-:Y:S01]  /*03a0*/  STS [R25], R4 ;  /* 0x0000000419007388 */ /* 0x0001e20000000800 */
[----:B---3--:R-:W-:Y:S01]  /*03b0*/  FADD R12, R8, R12 ;  /* 0x0000000c080c7221 */ /* 0x008fe20000000000 */
[----:B------:R-:W-:Y:S01]  /*03c0*/  FADD R14, R10, R14 ;  /* 0x0000000e0a0e7221 */ /* 0x000fe20000000000 */
[----:B0-----:R-:W-:Y:S01]  /*03d0*/  FADD R4, R11, R7 ;  /* 0x000000070b047221 */ /* 0x001fe20000000000 */
[----:B------:R-:W-:Y:S01]  /*03e0*/  FADD R28, R9, R13 ;  /* 0x0000000d091c7221 */ /* 0x000fe20000000000 */
[----:B------:R-:W-:Y:S01]  /*03f0*/  FADD R26, R11, R15 ;  /* 0x0000000f0b1a7221 */ /* 0x000fe20000000000 */
[----:B------:R0:W-:Y:S01]  /*0400*/  STS [R25+0x4], R12 ;  /* 0x0000040c19007388 */ /* 0x0001e20000000800 */
[----:B----4-:R-:W-:Y:S01]  /*0410*/  FADD R16, R8, R16 ;  /* 0x0000001008107221 */ /* 0x010fe20000000000 */
[----:B------:R-:W-:Y:S02]  /*0420*/  FADD R17, R9, R17 ;  /* 0x0000001109117221 */ /* 0x000fe40000000000 */
[----:B------:R1:W-:Y:S01]  /*0430*/  STS [R25+0x2c], R14 ;  /* 0x00002c0e19007388 */ /* 0x0003e20000000800 */
[----:B------:R-:W-:Y:S01]  /*0440*/  FADD R18, R10, R18 ;  /* 0x000000120a127221 */ /* 0x000fe20000000000 */
[----:B------:R-:W-:Y:S01]  /*0450*/  FADD R19, R11, R19 ;  /* 0x000000130b137221 */ /* 0x000fe20000000000 */
[----:B-----5:R-:W-:Y:S01]  /*0460*/  FADD R20, R8, R20 ;  /* 0x0000001408147221 */ /* 0x020fe20000000000 */
[----:B0-----:R-:W-:Y:S01]  /*0470*/  FADD R12, R9, R21 ;  /* 0x00000015090c7221 */ /* 0x001fe20000000000 */
[----:B------:R-:W-:Y:S01]  /*0480*/  FADD R22, R10, R22 ;  /* 0x000000160a167221 */ /* 0x000fe20000000000 */
[----:B-1----:R-:W-:Y:S01]  /*0490*/  FADD R14, R11, R23 ;  /* 0x000000170b0e7221 */ /* 0x002fe20000000000 */
[----:B------:R-:W-:Y:S04]  /*04a0*/  STS [R25+0x14], R5 ;  /* 0x0000140519007388 */ /* 0x000fe80000000800 */
[----:B------:R-:W-:Y:S04]  /*04b0*/  STS [R25+0x28], R6 ;  /* 0x0000280619007388 */ /* 0x000fe80000000800 */
[----:B------:R-:W-:Y:S04]  /*04c0*/  STS [R25+0x3c], R4 ;  /* 0x00003c0419007388 */ /* 0x000fe80000000800 */
[----:B------:R-:W-:Y:S04]  /*04d0*/  STS [R25+0x18], R28 ;  /* 0x0000181c19007388 */ /* 0x000fe80000000800 */
[----:B------:R-:W-:Y:S04]  /*04e0*/  STS [R25+0x40], R26 ;  /* 0x0000401a19007388 */ /* 0x000fe80000000800 */
[----:B------:R-:W-:Y:S04]  /*04f0*/  STS [R25+0x8], R16 ;  /* 0x0000081019007388 */ /* 0x000fe80000000800 */
[----:B------:R0:W-:Y:S04]  /*0500*/  STS [R25+0x1c], R17 ;  /* 0x00001c1119007388 */ /* 0x0001e80000000800 */
[----:B------:R-:W-:Y:S04]  /*0510*/  STS [R25+0x30], R18 ;  /* 0x0000301219007388 */ /* 0x000fe80000000800 */
[----:B------:R1:W-:Y:S01]  /*0520*/  STS [R25+0x44], R19 ;  /* 0x0000441319007388 */ /* 0x0003e20000000800 */
[----:B0-----:R-:W0:Y:S03]  /*0530*/  LDC.64 R16, c[0x0][0x220] ;  /* 0x00008800ff107b82 */ /* 0x001e260000000a00 */
[----:B------:R-:W-:Y:S04]  /*0540*/  STS [R25+0xc], R20 ;  /* 0x00000c1419007388 */ /* 0x000fe80000000800 */
[----:B------:R-:W-:Y:S04]  /*0550*/  STS [R25+0x20], R12 ;  /* 0x0000200c19007388 */ /* 0x000fe80000000800 */
[----:B------:R-:W-:Y:S04]  /*0560*/  STS [R25+0x34], R22 ;  /* 0x0000341619007388 */ /* 0x000fe80000000800 */
[----:B------:R-:W-:Y:S01]  /*0570*/  STS [R25+0x48], R14 ;  /* 0x0000480e19007388 */ /* 0x000fe20000000800 */
[----:B------:R-:W-:Y:S06]  /*0580*/  BAR.SYNC.DEFER_BLOCKING 0x0 ;  /* 0x0000000000007b1d */ /* 0x000fec0000010000 */
[----:B------:R-:W-:Y:S04]  /*0590*/  LDS R4, [R24] ;  /* 0x0000000018047984 */ /* 0x000fe80000000800 */
[----:B------:R-:W-:Y:S04]  /*05a0*/  LDS R5, [R24+0x4] ;  /* 0x0000040018057984 */ /* 0x000fe80000000800 */
[----:B------:R-:W-:Y:S04]  /*05b0*/  LDS R6, [R24+0x8] ;  /* 0x0000080018067984 */ /* 0x000fe80000000800 */
[----:B------:R-:W2:Y:S04]  /*05c0*/  LDS R7, [R24+0xc] ;  /* 0x00000c0018077984 */ /* 0x000ea80000000800 */
[----:B------:R-:W-:Y:S04]  /*05d0*/  LDS R8, [R24+0x1400] ;  /* 0x0014000018087984 */ /* 0x000fe80000000800 */
[----:B------:R-:W-:Y:S04]  /*05e0*/  LDS R9, [R24+0x1404] ;  /* 0x0014040018097984 */ /* 0x000fe80000000800 */
[----:B------:R-:W-:Y:S04]  /*05f0*/  LDS R10, [R24+0x1408] ;  /* 0x00140800180a7984 */ /* 0x000fe80000000800 */
[----:B------:R-:W3:Y:S04]  /*0600*/  LDS R11, [R24+0x140c] ;  /* 0x00140c00180b7984 */ /* 0x000ee80000000800 */
[----:B------:R-:W-:Y:S04]  /*0610*/  LDS R12, [R24+0x2800] ;  /* 0x00280000180c7984 */ /* 0x000fe80000000800 */
[----:B------:R-:W-:Y:S04]  /*0620*/  LDS R13, [R24+0x2804] ;  /* 0x00280400180d7984 */ /* 0x000fe80000000800 */
[----:B------:R-:W-:Y:S04]  /*0630*/  LDS R14, [R24+0x2808] ;  /* 0x00280800180e7984 */ /* 0x000fe80000000800 */
[----:B------:R-:W4:Y:S01]  /*0640*/  LDS R15, [R24+0x280c] ;  /* 0x00280c00180f7984 */ /* 0x000f220000000800 */
[----:B------:R-:W-:-:S04]  /*0650*/  SHF.L.U32 R23, R3, 0x2, RZ ;  /* 0x0000000203177819 */ /* 0x000fc800000006ff */
[----:B------:R-:W-:Y:S01]  /*0660*/  IADD3 R21, R23, 0x800, RZ ;  /* 0x0000080017157810 */ /* 0x000fe20007ffe0ff */
[C---:B-1----:R-:W-:Y:S02]  /*0670*/  VIADD R19, R23.reuse, 0x400 ;  /* 0x0000040017137836 */ /* 0x042fe40000000000 */
[----:B0-----:R-:W-:-:S04]  /*0680*/  IMAD.WIDE R2, R23, 0x4, R16 ;  /* 0x0000000417027825 */ /* 0x001fc800078e0210 */
[--C-:B------:R-:W-:Y:S01]  /*0690*/  IMAD.WIDE R18, R19, 0x4, R16.reuse ;  /* 0x0000000413127825 */ /* 0x100fe200078e0210 */
[----:B--2---:R0:W-:Y:S03]  /*06a0*/  @!P3 STG.E.128 desc[UR6][R2.64], R4 ;  /* 0x000000040200b986 */ /* 0x0041e6000c101d06 */
[----:B------:R-:W-:Y:S01]  /*06b0*/  IMAD.WIDE R20, R21, 0x4, R16 ;  /* 0x0000000415147825 */ /* 0x000fe200078e0210 */
[----:B---3--:R0:W-:Y:S04]  /*06c0*/  @!P3 STG.E.128 desc[UR6][R18.64], R8 ;  /* 0x000000081200b986 */ /* 0x0081e8000c101d06 */
[----:B----4-:R0:W-:Y:S02]  /*06d0*/  @!P3 STG.E.128 desc[UR6][R20.64], R12 ;  /* 0x0000000c1400b986 */ /* 0x0101e4000c101d06 */
[----:B0-----:R-:W-:Y:S05]  /*06e0*/  @P3 EXIT ;  /* 0x000000000000394d */ /* 0x001fea0003800000 */
[----:B0-----:R-:W-:Y:S01]  /*06f0*/  LDS R4, [R24+0x3c00] ;  /* 0x003c000018047984 */ /* 0x001fe20000000800 */
[----:B------:R-:W-:-:S03]  /*0700*/  IADD3 R23, R23, 0xc00, RZ ;  /* 0x00000c0017177810 */ /* 0x000fc60007ffe0ff */
[----:B------:R-:W-:Y:S02]  /*0710*/  LDS R5, [R24+0x3c04] ;  /* 0x003c040018057984 */ /* 0x000fe40000000800 */
[----:B------:R-:W-:Y:S02]  /*0720*/  IMAD.WIDE R16, R23, 0x4, R16 ;  /* 0x0000000417107825 */ /* 0x000fe400078e0210 */
[----:B------:R-:W-:Y:S04]  /*0730*/  LDS R6, [R24+0x3c08] ;  /* 0x003c080018067984 */ /* 0x000fe80000000800 */
[----:B------:R-:W0:Y:S04]  /*0740*/  LDS R7, [R24+0x3c0c] ;  /* 0x003c0c0018077984 */ /* 0x000e280000000800 */
[----:B0-----:R-:W-:Y:S01]  /*0750*/  STG.E.128 desc[UR6][R16.64], R4 ;  /* 0x0000000410007986 */ /* 0x001fe2000c101d06 */
[----:B------:R-:W-:Y:S05]  /*0760*/  EXIT ;  /* 0x000000000000794d */ /* 0x000fea0003800000 */
.L_x_0:
[----:B------:R-:W-:-:S00]  /*0770*/  BRA `(.L_x_0) ;  /* 0xfffffffc00fc7947 */ /* 0x000fc0000383ffff */
[----:B------:R-:W-:-:S00]  /*0780*/  NOP ;  /* 0x0000000000007918 */ /* 0x000fc00000000000 */
[----:B------:R-:W-:-:S00]  /*0790*/  NOP ;  /* 0x0000000000007918 */ /* 0x000fc00000000000 */
[----:B------:R-:W-:-:S00]  /*07a0*/  NOP ;  /* 0x0000000000007918 */ /* 0x000fc00000000000 */
[----:B------:R-:W-:-:S00]  /*07b0*/  NOP ;  /* 0x0000000000007918 */ /* 0x000fc00000000000 */
[----:B------:R-:W-:-:S00]  /*07c0*/  NOP ;  /* 0x0000000000007918 */ /* 0x000fc00000000000 */
[----:B------:R-:W-:-:S00]  /*07d0*/  NOP ;  /* 0x0000000000007918 */ /* 0x000fc00000000000 */
[----:B------:R-:W-:-:S00]  /*07e0*/  NOP ;  /* 0x0000000000007918 */ /* 0x000fc00000000000 */
[----:B------:R-:W-:-:S00]  /*07f0*/  NOP ;  /* 0x0000000000007918 */ /* 0x000fc00000000000 */
.L_x_1:


//--------------------- .nv.shared.triton_poi_fused_clone_0 --------------------------
	.section	.nv.shared.triton_poi_fused_clone_0,"aw",@nobits
	.sectionflags	@""
	.align	16
	.zero		1024


//--------------------- .nv.constant0.triton_poi_fused_clone_0 --------------------------
	.section	.nv.constant0.triton_poi_fused_clone_0,"a",@progbits
	.sectionflags	@""
	.align	4
.nv.constant0.triton_poi_fused_clone_0:
	.zero		560
